//
// Generated by NVIDIA NVVM Compiler
//
// Compiler Build ID: CL-36424714
// Cuda compilation tools, release 13.0, V13.0.88
// Based on NVVM 20.0.0
//

.version 9.0
.target sm_100
.address_size 64

	// .globl	_Z7add_vecPiS_S_i

.visible .entry _Z7add_vecPiS_S_i(
	.param .u64 .ptr .align 1 _Z7add_vecPiS_S_i_param_0,
	.param .u64 .ptr .align 1 _Z7add_vecPiS_S_i_param_1,
	.param .u64 .ptr .align 1 _Z7add_vecPiS_S_i_param_2,
	.param .u32 _Z7add_vecPiS_S_i_param_3
)
{
	.reg .pred 	%p<2>;
	.reg .b32 	%r<14>;
	.reg .b64 	%rd<11>;

	ld.param.u64 	%rd1, [_Z7add_vecPiS_S_i_param_0];
	ld.param.u64 	%rd2, [_Z7add_vecPiS_S_i_param_1];
	ld.param.u64 	%rd3, [_Z7add_vecPiS_S_i_param_2];
	ld.param.u32 	%r2, [_Z7add_vecPiS_S_i_param_3];
	mov.u32 	%r3, %ctaid.x;
	mov.u32 	%r4, %ntid.x;
	mov.u32 	%r5, %tid.x;
	mov.u32 	%r6, %ctaid.y;
	mov.u32 	%r7, %nctaid.x;
	mov.u32 	%r8, %tid.y;
	add.s32 	%r9, %r3, %r8;
	mad.lo.s32 	%r10, %r7, %r6, %r9;
	mad.lo.s32 	%r1, %r10, %r4, %r5;
	setp.ge.s32 	%p1, %r1, %r2;
	@%p1 bra 	$L__BB0_2;
	cvta.to.global.u64 	%rd4, %rd1;
	cvta.to.global.u64 	%rd5, %rd2;
	cvta.to.global.u64 	%rd6, %rd3;
	mul.wide.s32 	%rd7, %r1, 4;
	add.s64 	%rd8, %rd4, %rd7;
	ld.global.u32 	%r11, [%rd8];
	add.s64 	%rd9, %rd5, %rd7;
	ld.global.u32 	%r12, [%rd9];
	add.s32 	%r13, %r12, %r11;
	add.s64 	%rd10, %rd6, %rd7;
	st.global.u32 	[%rd10], %r13;
$L__BB0_2:
	ret;

}


// ===== COMPILED SASS (sm_100) =====

	.target	sm_100

	.elftype	@"ET_EXEC"


//--------------------- .note.nv.tkinfo           --------------------------
	.section	.note.nv.tkinfo,"",@"SHT_NOTE"
	.sectionflags	@"SHF_NOTE_NV_TKINFO"
	.tkinfo
        /*0018*/ 	.word	0x00000002
        /*0030*/ 	.string	""
        /*0030*/ 	.string	"ptxas"
        /*0030*/ 	.string	"Cuda compilation tools, release 13.0, V13.0.88"
        /*0030*/ 	.string	"Build cuda_13.0.r13.0/compiler.36424714_0"
        /*0030*/ 	.string	"-arch sm_100 -m 64 "



//--------------------- .note.nv.cuinfo           --------------------------
	.section	.note.nv.cuinfo,"",@"SHT_NOTE"
	.sectionflags	@"SHF_NOTE_NV_CUINFO"
        /*0018*/ 	.short	0x0002
        /*001a*/ 	.short	0x0064
        /*001c*/ 	.short	0x0082
	.zero		2


//--------------------- .nv.info                  --------------------------
	.section	.nv.info,"",@"SHT_CUDA_INFO"
	.align	4


	//----- nvinfo : EIATTR_REGCOUNT
	.align		4
        /*0000*/ 	.byte	0x04, 0x2f
        /*0002*/ 	.short	(.L_1 - .L_0)
	.align		4
.L_0:
        /*0004*/ 	.word	index@(_Z7add_vecPiS_S_i)
        /*0008*/ 	.word	0x0000000c


	//----- nvinfo : EIATTR_FRAME_SIZE
	.align		4
.L_1:
        /*000c*/ 	.byte	0x04, 0x11
        /*000e*/ 	.short	(.L_3 - .L_2)
	.align		4
.L_2:
        /*0010*/ 	.word	index@(_Z7add_vecPiS_S_i)
        /*0014*/ 	.word	0x00000000


	//----- nvinfo : EIATTR_MIN_STACK_SIZE
	.align		4
.L_3:
        /*0018*/ 	.byte	0x04, 0x12
        /*001a*/ 	.short	(.L_5 - .L_4)
	.align		4
.L_4:
        /*001c*/ 	.word	index@(_Z7add_vecPiS_S_i)
        /*0020*/ 	.word	0x00000000
.L_5:


//--------------------- .nv.compat                --------------------------
	.section	.nv.compat,"",@"SHT_CUDA_COMPAT_INFO"
	.align	4
        /*0000*/ 	.byte	0x02, 0x09, 0x00, 0x00, 0x02, 0x02, 0x01, 0x00, 0x02, 0x05, 0x05, 0x00, 0x03, 0x07, 0x01, 0x01
        /*0010*/ 	.byte	0x02, 0x03, 0x00, 0x00, 0x02, 0x06, 0x01, 0x00, 0x04, 0x0b, 0x08, 0x00, 0x09, 0x00, 0x00, 0x00
        /*0020*/ 	.byte	0x00, 0x00, 0x00, 0x00


//--------------------- .nv.info._Z7add_vecPiS_S_i --------------------------
	.section	.nv.info._Z7add_vecPiS_S_i,"",@"SHT_CUDA_INFO"
	.sectionflags	@""
	.align	4


	//----- nvinfo : EIATTR_CUDA_API_VERSION
	.align		4
        /*0000*/ 	.byte	0x04, 0x37
        /*0002*/ 	.short	(.L_7 - .L_6)
.L_6:
        /*0004*/ 	.word	0x00000082


	//----- nvinfo : EIATTR_KPARAM_INFO
	.align		4
.L_7:
        /*0008*/ 	.byte	0x04, 0x17
        /*000a*/ 	.short	(.L_9 - .L_8)
.L_8:
        /*000c*/ 	.word	0x00000000
        /*0010*/ 	.short	0x0003
        /*0012*/ 	.short	0x0018
        /*0014*/ 	.byte	0x00, 0xf0, 0x11, 0x00


	//----- nvinfo : EIATTR_KPARAM_INFO
	.align		4
.L_9:
        /*0018*/ 	.byte	0x04, 0x17
        /*001a*/ 	.short	(.L_11 - .L_10)
.L_10:
        /*001c*/ 	.word	0x00000000
        /*0020*/ 	.short	0x0002
        /*0022*/ 	.short	0x0010
        /*0024*/ 	.byte	0x00, 0xf5, 0x21, 0x00


	//----- nvinfo : EIATTR_KPARAM_INFO
	.align		4
.L_11:
        /*0028*/ 	.byte	0x04, 0x17
        /*002a*/ 	.short	(.L_13 - .L_12)
.L_12:
        /*002c*/ 	.word	0x00000000
        /*0030*/ 	.short	0x0001
        /*0032*/ 	.short	0x0008
        /*0034*/ 	.byte	0x00, 0xf5, 0x21, 0x00


	//----- nvinfo : EIATTR_KPARAM_INFO
	.align		4
.L_13:
        /*0038*/ 	.byte	0x04, 0x17
        /*003a*/ 	.short	(.L_15 - .L_14)
.L_14:
        /*003c*/ 	.word	0x00000000
        /*0040*/ 	.short	0x0000
        /*0042*/ 	.short	0x0000
        /*0044*/ 	.byte	0x00, 0xf5, 0x21, 0x00


	//----- nvinfo : EIATTR_SPARSE_MMA_MASK
	.align		4
.L_15:
        /*0048*/ 	.byte	0x03, 0x50
        /*004a*/ 	.short	0x0000


	//----- nvinfo : EIATTR_MAXREG_COUNT
	.align		4
        /*004c*/ 	.byte	0x03, 0x1b
        /*004e*/ 	.short	0x00ff


	//----- nvinfo : EIATTR_MERCURY_ISA_VERSION
	.align		4
        /*0050*/ 	.byte	0x03, 0x5f
        /*0052*/ 	.short	0x0101


	//----- nvinfo : EIATTR_VRC_CTA_INIT_COUNT
	.align		4
        /*0054*/ 	.byte	0x02, 0x4a
	.zero		1
	.zero		1


	//----- nvinfo : EIATTR_EXIT_INSTR_OFFSETS
	.align		4
        /*0058*/ 	.byte	0x04, 0x1c
        /*005a*/ 	.short	(.L_17 - .L_16)


	//   ....[0]....
.L_16:
        /*005c*/ 	.word	0x000000c0


	//   ....[1]....
        /*0060*/ 	.word	0x00000180


	//----- nvinfo : EIATTR_CBANK_PARAM_SIZE
	.align		4
.L_17:
        /*0064*/ 	.byte	0x03, 0x19
        /*0066*/ 	.short	0x001c


	//----- nvinfo : EIATTR_PARAM_CBANK
	.align		4
        /*0068*/ 	.byte	0x04, 0x0a
        /*006a*/ 	.short	(.L_19 - .L_18)
	.align		4
.L_18:
        /*006c*/ 	.word	index@(.nv.constant0._Z7add_vecPiS_S_i)
        /*0070*/ 	.short	0x0380
        /*0072*/ 	.short	0x001c


	//----- nvinfo : EIATTR_SW_WAR
	.align		4
.L_19:
        /*0074*/ 	.byte	0x04, 0x36
        /*0076*/ 	.short	(.L_21 - .L_20)
.L_20:
        /*0078*/ 	.word	0x00000008
.L_21:


//--------------------- .nv.callgraph             --------------------------
	.section	.nv.callgraph,"",@"SHT_CUDA_CALLGRAPH"
	.align	4
	.sectionentsize	8
	.align		4
        /*0000*/ 	.word	0x00000000
	.align		4
        /*0004*/ 	.word	0xffffffff
	.align		4
        /*0008*/ 	.word	0x00000000
	.align		4
        /*000c*/ 	.word	0xfffffffe
	.align		4
        /*0010*/ 	.word	0x00000000
	.align		4
        /*0014*/ 	.word	0xfffffffd
	.align		4
        /*0018*/ 	.word	0x00000000
	.align		4
        /*001c*/ 	.word	0xfffffffc


//--------------------- .text._Z7add_vecPiS_S_i   --------------------------
	.section	.text._Z7add_vecPiS_S_i,"ax",@progbits
	.align	128
        .global         _Z7add_vecPiS_S_i
        .type           _Z7add_vecPiS_S_i,@function
        .size           _Z7add_vecPiS_S_i,(.L_x_1 - _Z7add_vecPiS_S_i)
        .other          _Z7add_vecPiS_S_i,@"STO_CUDA_ENTRY STV_DEFAULT"
_Z7add_vecPiS_S_i:
.text._Z7add_vecPiS_S_i:
[----:B------:R-:W-:Y:S01]  /*0000*/  LDC R1, c[0x0][0x37c] ;  /* 0x0000df00ff017b82 */ /* 0x000fe20000000800 */
[----:B------:R-:W0:Y:S07]  /*0010*/  S2R R0, SR_TID.Y ;  /* 0x0000000000007919 */ /* 0x000e2e0000002200 */
[----:B------:R-:W0:Y:S01]  /*0020*/  S2UR UR4, SR_CTAID.X ;  /* 0x00000000000479c3 */ /* 0x000e220000002500 */
[----:B------:R-:W1:Y:S01]  /*0030*/  LDCU UR5, c[0x0][0x360] ;  /* 0x00006c00ff0577ac */ /* 0x000e620008000800 */
[----:B------:R-:W1:Y:S01]  /*0040*/  S2R R9, SR_TID.X ;  /* 0x0000000000097919 */ /* 0x000e620000002100 */
[----:B------:R-:W2:Y:S05]  /*0050*/  LDCU UR7, c[0x0][0x398] ;  /* 0x00007300ff0777ac */ /* 0x000eaa0008000800 */
[----:B------:R-:W3:Y:S08]  /*0060*/  S2UR UR6, SR_CTAID.Y ;  /* 0x00000000000679c3 */ /* 0x000ef00000002600 */
[----:B------:R-:W3:Y:S01]  /*0070*/  LDC R3, c[0x0][0x370] ;  /* 0x0000dc00ff037b82 */ /* 0x000ee20000000800 */
[----:B0-----:R-:W-:-:S05]  /*0080*/  IADD3 R0, PT, PT, R0, UR4, RZ ;  /* 0x0000000400007c10 */ /* 0x001fca000fffe0ff */
[----:B---3--:R-:W-:-:S04]  /*0090*/  IMAD R0, R3, UR6, R0 ;  /* 0x0000000603007c24 */ /* 0x008fc8000f8e0200 */
[----:B-1----:R-:W-:-:S05]  /*00a0*/  IMAD R9, R0, UR5, R9 ;  /* 0x0000000500097c24 */ /* 0x002fca000f8e0209 */
[----:B--2---:R-:W-:-:S13]  /*00b0*/  ISETP.GE.AND P0, PT, R9, UR7, PT ;  /* 0x0000000709007c0c */ /* 0x004fda000bf06270 */
[----:B------:R-:W-:Y:S05]  /*00c0*/  @P0 EXIT ;  /* 0x000000000000094d */ /* 0x000fea0003800000 */
[----:B------:R-:W0:Y:S01]  /*00d0*/  LDC.64 R2, c[0x0][0x380] ;  /* 0x0000e000ff027b82 */ /* 0x000e220000000a00 */
[----:B------:R-:W1:Y:S07]  /*00e0*/  LDCU.64 UR4, c[0x0][0x358] ;  /* 0x00006b00ff0477ac */ /* 0x000e6e0008000a00 */
[----:B------:R-:W2:Y:S08]  /*00f0*/  LDC.64 R4, c[0x0][0x388] ;  /* 0x0000e200ff047b82 */ /* 0x000eb00000000a00 */
[----:B------:R-:W3:Y:S01]  /*0100*/  LDC.64 R6, c[0x0][0x390] ;  /* 0x0000e400ff067b82 */ /* 0x000ee20000000a00 */
[----:B0-----:R-:W-:-:S06]  /*0110*/  IMAD.WIDE R2, R9, 0x4, R2 ;  /* 0x0000000409027825 */ /* 0x001fcc00078e0202 */
[----:B-1----:R-:W4:Y:S01]  /*0120*/  LDG.E R2, desc[UR4][R2.64] ;  /* 0x0000000402027981 */ /* 0x002f22000c1e1900 */
[----:B--2---:R-:W-:-:S06]  /*0130*/  IMAD.WIDE R4, R9, 0x4, R4 ;  /* 0x0000000409047825 */ /* 0x004fcc00078e0204 */
[----:B------:R-:W4:Y:S01]  /*0140*/  LDG.E R5, desc[UR4][R4.64] ;  /* 0x0000000404057981 */ /* 0x000f22000c1e1900 */
[----:B---3--:R-:W-:Y:S01]  /*0150*/  IMAD.WIDE R6, R9, 0x4, R6 ;  /* 0x0000000409067825 */ /* 0x008fe200078e0206 */
[----:B----4-:R-:W-:-:S05]  /*0160*/  IADD3 R9, PT, PT, R2, R5, RZ ;  /* 0x0000000502097210 */ /* 0x010fca0007ffe0ff */
[----:B------:R-:W-:Y:S01]  /*0170*/  STG.E desc[UR4][R6.64], R9 ;  /* 0x0000000906007986 */ /* 0x000fe2000c101904 */
[----:B------:R-:W-:Y:S05]  /*0180*/  EXIT ;  /* 0x000000000000794d */ /* 0x000fea0003800000 */
.L_x_0:
[----:B------:R-:W-:-:S00]  /*0190*/  BRA `(.L_x_0) ;  /* 0xfffffffc00fc7947 */ /* 0x000fc0000383ffff */
[----:B------:R-:W-:-:S00]  /*01a0*/  NOP ;  /* 0x0000000000007918 */ /* 0x000fc00000000000 */
        /* <DEDUP_REMOVED lines=13> */
.L_x_1:


//--------------------- .nv.shared.reserved.0     --------------------------
	.section	.nv.shared.reserved.0,"aw",@nobits
	.weak		__nv_reservedSMEM_offset_0_alias
	.size		__nv_reservedSMEM_offset_0_alias, 0, 64
	.other		__nv_reservedSMEM_offset_0_alias,@"STO_CUDA_RESERVED_SHARED STV_DEFAULT"
__nv_reservedSMEM_offset_0_alias:
	.zero		0
	.zero		64


//--------------------- .nv.constant0._Z7add_vecPiS_S_i --------------------------
	.section	.nv.constant0._Z7add_vecPiS_S_i,"a",@progbits
	.sectionflags	@""
	.align	4
.nv.constant0._Z7add_vecPiS_S_i:
	.zero		924


//--------------------- SYMBOLS --------------------------

	.type		.nv.reservedSmem.offset0,@object
	.size		.nv.reservedSmem.offset0,0x4
